//
// Generated by NVIDIA NVVM Compiler
//
// Compiler Build ID: CL-36424714
// Cuda compilation tools, release 13.0, V13.0.88
// Based on NVVM 20.0.0
//

.version 9.0
.target sm_100
.address_size 64

	// .globl	sum
// _ZZ3sumE5sdata has been demoted

.visible .entry sum(
	.param .u64 .ptr .align 1 sum_param_0,
	.param .u64 .ptr .align 1 sum_param_1
)
{
	.reg .pred 	%p<5>;
	.reg .b32 	%r<19>;
	.reg .b64 	%rd<9>;
	.reg .b64 	%fd<6>;
	// demoted variable
	.shared .align 8 .b8 _ZZ3sumE5sdata[1024];
	ld.param.u64 	%rd2, [sum_param_0];
	ld.param.u64 	%rd1, [sum_param_1];
	cvta.to.global.u64 	%rd3, %rd2;
	mov.u32 	%r7, %ctaid.y;
	mov.u32 	%r8, %nctaid.x;
	mov.u32 	%r9, %ctaid.x;
	mad.lo.s32 	%r1, %r7, %r8, %r9;
	mov.u32 	%r2, %ntid.x;
	mov.u32 	%r3, %tid.x;
	mad.lo.s32 	%r10, %r1, %r2, %r3;
	mul.wide.u32 	%rd4, %r10, 8;
	add.s64 	%rd5, %rd3, %rd4;
	ld.global.f64 	%fd1, [%rd5];
	shl.b32 	%r11, %r3, 3;
	mov.u32 	%r12, _ZZ3sumE5sdata;
	add.s32 	%r4, %r12, %r11;
	st.shared.f64 	[%r4], %fd1;
	bar.sync 	0;
	setp.lt.u32 	%p1, %r2, 2;
	@%p1 bra 	$L__BB0_5;
	mov.b32 	%r18, 1;
$L__BB0_2:
	shl.b32 	%r6, %r18, 1;
	add.s32 	%r14, %r6, -1;
	and.b32  	%r15, %r14, %r3;
	setp.ne.s32 	%p2, %r15, 0;
	@%p2 bra 	$L__BB0_4;
	shl.b32 	%r16, %r18, 3;
	add.s32 	%r17, %r4, %r16;
	ld.shared.f64 	%fd2, [%r17];
	ld.shared.f64 	%fd3, [%r4];
	add.f64 	%fd4, %fd2, %fd3;
	st.shared.f64 	[%r4], %fd4;
$L__BB0_4:
	bar.sync 	0;
	setp.lt.u32 	%p3, %r6, %r2;
	mov.u32 	%r18, %r6;
	@%p3 bra 	$L__BB0_2;
$L__BB0_5:
	setp.ne.s32 	%p4, %r3, 0;
	@%p4 bra 	$L__BB0_7;
	ld.shared.f64 	%fd5, [_ZZ3sumE5sdata];
	cvta.to.global.u64 	%rd6, %rd1;
	mul.wide.u32 	%rd7, %r1, 8;
	add.s64 	%rd8, %rd6, %rd7;
	st.global.f64 	[%rd8], %fd5;
$L__BB0_7:
	ret;

}


// ===== COMPILED SASS (sm_100) =====

	.target	sm_100

	.elftype	@"ET_EXEC"


//--------------------- .note.nv.tkinfo           --------------------------
	.section	.note.nv.tkinfo,"",@"SHT_NOTE"
	.sectionflags	@"SHF_NOTE_NV_TKINFO"
	.tkinfo
        /*0018*/ 	.word	0x00000002
        /*0030*/ 	.string	""
        /*0030*/ 	.string	"ptxas"
        /*0030*/ 	.string	"Cuda compilation tools, release 13.0, V13.0.88"
        /*0030*/ 	.string	"Build cuda_13.0.r13.0/compiler.36424714_0"
        /*0030*/ 	.string	"-arch sm_100 -m 64 "



//--------------------- .note.nv.cuinfo           --------------------------
	.section	.note.nv.cuinfo,"",@"SHT_NOTE"
	.sectionflags	@"SHF_NOTE_NV_CUINFO"
        /*0018*/ 	.short	0x0002
        /*001a*/ 	.short	0x0064
        /*001c*/ 	.short	0x0082
	.zero		2


//--------------------- .nv.info                  --------------------------
	.section	.nv.info,"",@"SHT_CUDA_INFO"
	.align	4


	//----- nvinfo : EIATTR_REGCOUNT
	.align		4
        /*0000*/ 	.byte	0x04, 0x2f
        /*0002*/ 	.short	(.L_1 - .L_0)
	.align		4
.L_0:
        /*0004*/ 	.word	index@(sum)
        /*0008*/ 	.word	0x0000000d


	//----- nvinfo : EIATTR_FRAME_SIZE
	.align		4
.L_1:
        /*000c*/ 	.byte	0x04, 0x11
        /*000e*/ 	.short	(.L_3 - .L_2)
	.align		4
.L_2:
        /*0010*/ 	.word	index@(sum)
        /*0014*/ 	.word	0x00000000


	//----- nvinfo : EIATTR_MIN_STACK_SIZE
	.align		4
.L_3:
        /*0018*/ 	.byte	0x04, 0x12
        /*001a*/ 	.short	(.L_5 - .L_4)
	.align		4
.L_4:
        /*001c*/ 	.word	index@(sum)
        /*0020*/ 	.word	0x00000000
.L_5:


//--------------------- .nv.compat                --------------------------
	.section	.nv.compat,"",@"SHT_CUDA_COMPAT_INFO"
	.align	4
        /*0000*/ 	.byte	0x02, 0x09, 0x00, 0x00, 0x02, 0x02, 0x01, 0x00, 0x02, 0x05, 0x05, 0x00, 0x03, 0x07, 0x01, 0x01
        /*0010*/ 	.byte	0x02, 0x03, 0x00, 0x00, 0x02, 0x06, 0x01, 0x00, 0x04, 0x0b, 0x08, 0x00, 0x01, 0x00, 0x00, 0x00
        /*0020*/ 	.byte	0x00, 0x00, 0x00, 0x00


//--------------------- .nv.info.sum              --------------------------
	.section	.nv.info.sum,"",@"SHT_CUDA_INFO"
	.sectionflags	@""
	.align	4


	//----- nvinfo : EIATTR_CUDA_API_VERSION
	.align		4
        /*0000*/ 	.byte	0x04, 0x37
        /*0002*/ 	.short	(.L_7 - .L_6)
.L_6:
        /*0004*/ 	.word	0x00000082


	//----- nvinfo : EIATTR_KPARAM_INFO
	.align		4
.L_7:
        /*0008*/ 	.byte	0x04, 0x17
        /*000a*/ 	.short	(.L_9 - .L_8)
.L_8:
        /*000c*/ 	.word	0x00000000
        /*0010*/ 	.short	0x0001
        /*0012*/ 	.short	0x0008
        /*0014*/ 	.byte	0x00, 0xf5, 0x21, 0x00


	//----- nvinfo : EIATTR_KPARAM_INFO
	.align		4
.L_9:
        /*0018*/ 	.byte	0x04, 0x17
        /*001a*/ 	.short	(.L_11 - .L_10)
.L_10:
        /*001c*/ 	.word	0x00000000
        /*0020*/ 	.short	0x0000
        /*0022*/ 	.short	0x0000
        /*0024*/ 	.byte	0x00, 0xf5, 0x21, 0x00


	//----- nvinfo : EIATTR_SPARSE_MMA_MASK
	.align		4
.L_11:
        /*0028*/ 	.byte	0x03, 0x50
        /*002a*/ 	.short	0x0000


	//----- nvinfo : EIATTR_MAXREG_COUNT
	.align		4
        /*002c*/ 	.byte	0x03, 0x1b
        /*002e*/ 	.short	0x00ff


	//----- nvinfo : EIATTR_NUM_BARRIERS
	.align		4
        /*0030*/ 	.byte	0x02, 0x4c
        /*0032*/ 	.byte	0x01
	.zero		1


	//----- nvinfo : EIATTR_MERCURY_ISA_VERSION
	.align		4
        /*0034*/ 	.byte	0x03, 0x5f
        /*0036*/ 	.short	0x0101


	//----- nvinfo : EIATTR_VRC_CTA_INIT_COUNT
	.align		4
        /*0038*/ 	.byte	0x02, 0x4a
	.zero		1
	.zero		1


	//----- nvinfo : EIATTR_EXIT_INSTR_OFFSETS
	.align		4
        /*003c*/ 	.byte	0x04, 0x1c
        /*003e*/ 	.short	(.L_13 - .L_12)


	//   ....[0]....
.L_12:
        /*0040*/ 	.word	0x00000220


	//   ....[1]....
        /*0044*/ 	.word	0x000002a0


	//----- nvinfo : EIATTR_CBANK_PARAM_SIZE
	.align		4
.L_13:
        /*0048*/ 	.byte	0x03, 0x19
        /*004a*/ 	.short	0x0010


	//----- nvinfo : EIATTR_PARAM_CBANK
	.align		4
        /*004c*/ 	.byte	0x04, 0x0a
        /*004e*/ 	.short	(.L_15 - .L_14)
	.align		4
.L_14:
        /*0050*/ 	.word	index@(.nv.constant0.sum)
        /*0054*/ 	.short	0x0380
        /*0056*/ 	.short	0x0010


	//----- nvinfo : EIATTR_SW_WAR
	.align		4
.L_15:
        /*0058*/ 	.byte	0x04, 0x36
        /*005a*/ 	.short	(.L_17 - .L_16)
.L_16:
        /*005c*/ 	.word	0x00000008
.L_17:


//--------------------- .nv.callgraph             --------------------------
	.section	.nv.callgraph,"",@"SHT_CUDA_CALLGRAPH"
	.align	4
	.sectionentsize	8
	.align		4
        /*0000*/ 	.word	0x00000000
	.align		4
        /*0004*/ 	.word	0xffffffff
	.align		4
        /*0008*/ 	.word	0x00000000
	.align		4
        /*000c*/ 	.word	0xfffffffe
	.align		4
        /*0010*/ 	.word	0x00000000
	.align		4
        /*0014*/ 	.word	0xfffffffd
	.align		4
        /*0018*/ 	.word	0x00000000
	.align		4
        /*001c*/ 	.word	0xfffffffc


//--------------------- .text.sum                 --------------------------
	.section	.text.sum,"ax",@progbits
	.align	128
        .global         sum
        .type           sum,@function
        .size           sum,(.L_x_3 - sum)
        .other          sum,@"STO_CUDA_ENTRY STV_DEFAULT"
sum:
.text.sum:
[----:B------:R-:W-:Y:S01]  /*0000*/  LDC R1, c[0x0][0x37c] ;  /* 0x0000df00ff017b82 */ /* 0x000fe20000000800 */
[----:B------:R-:W0:Y:S07]  /*0010*/  S2R R0, SR_CTAID.X ;  /* 0x0000000000007919 */ /* 0x000e2e0000002500 */
[----:B------:R-:W0:Y:S01]  /*0020*/  S2UR UR4, SR_CTAID.Y ;  /* 0x00000000000479c3 */ /* 0x000e220000002600 */
[----:B------:R-:W1:Y:S01]  /*0030*/  LDCU.64 UR6, c[0x0][0x358] ;  /* 0x00006b00ff0677ac */ /* 0x000e620008000a00 */
[----:B------:R-:W2:Y:S06]  /*0040*/  S2R R8, SR_TID.X ;  /* 0x0000000000087919 */ /* 0x000eac0000002100 */
[----:B------:R-:W0:Y:S01]  /*0050*/  LDC R7, c[0x0][0x370] ;  /* 0x0000dc00ff077b82 */ /* 0x000e220000000800 */
[----:B------:R-:W2:Y:S07]  /*0060*/  LDCU UR8, c[0x0][0x360] ;  /* 0x00006c00ff0877ac */ /* 0x000eae0008000800 */
[----:B------:R-:W3:Y:S01]  /*0070*/  LDC.64 R2, c[0x0][0x380] ;  /* 0x0000e000ff027b82 */ /* 0x000ee20000000a00 */
[----:B0-----:R-:W-:-:S04]  /*0080*/  IMAD R7, R7, UR4, R0 ;  /* 0x0000000407077c24 */ /* 0x001fc8000f8e0200 */
[----:B--2---:R-:W-:-:S04]  /*0090*/  IMAD R5, R7, UR8, R8 ;  /* 0x0000000807057c24 */ /* 0x004fc8000f8e0208 */
[----:B---3--:R-:W-:-:S06]  /*00a0*/  IMAD.WIDE.U32 R2, R5, 0x8, R2 ;  /* 0x0000000805027825 */ /* 0x008fcc00078e0002 */
[----:B-1----:R-:W2:Y:S01]  /*00b0*/  LDG.E.64 R2, desc[UR6][R2.64] ;  /* 0x0000000602027981 */ /* 0x002ea2000c1e1b00 */
[----:B------:R-:W0:Y:S01]  /*00c0*/  S2UR UR5, SR_CgaCtaId ;  /* 0x00000000000579c3 */ /* 0x000e220000008800 */
[----:B------:R-:W-:Y:S01]  /*00d0*/  UMOV UR4, 0x400 ;  /* 0x0000040000047882 */ /* 0x000fe20000000000 */
[----:B------:R-:W-:Y:S01]  /*00e0*/  UISETP.GE.U32.AND UP0, UPT, UR8, 0x2, UPT ;  /* 0x000000020800788c */ /* 0x000fe2000bf06070 */
[----:B------:R-:W-:Y:S01]  /*00f0*/  ISETP.NE.AND P0, PT, R8, RZ, PT ;  /* 0x000000ff0800720c */ /* 0x000fe20003f05270 */
[----:B0-----:R-:W-:-:S06]  /*0100*/  ULEA UR4, UR5, UR4, 0x18 ;  /* 0x0000000405047291 */ /* 0x001fcc000f8ec0ff */
[----:B------:R-:W-:-:S05]  /*0110*/  LEA R9, R8, UR4, 0x3 ;  /* 0x0000000408097c11 */ /* 0x000fca000f8e18ff */
[----:B--2---:R0:W-:Y:S01]  /*0120*/  STS.64 [R9], R2 ;  /* 0x0000000209007388 */ /* 0x0041e20000000a00 */
[----:B------:R-:W-:Y:S06]  /*0130*/  BAR.SYNC.DEFER_BLOCKING 0x0 ;  /* 0x0000000000007b1d */ /* 0x000fec0000010000 */
[----:B------:R-:W-:Y:S05]  /*0140*/  BRA.U !UP0, `(.L_x_0) ;  /* 0x0000000108347547 */ /* 0x000fea000b800000 */
[----:B------:R-:W-:-:S07]  /*0150*/  HFMA2 R0, -RZ, RZ, 0, 5.9604644775390625e-08 ;  /* 0x00000001ff007431 */ /* 0x000fce00000001ff */
.L_x_1:
[----:B------:R-:W-:-:S05]  /*0160*/  SHF.L.U32 R10, R0, 0x1, RZ ;  /* 0x00000001000a7819 */ /* 0x000fca00000006ff */
[----:B0-----:R-:W-:-:S05]  /*0170*/  VIADD R2, R10, 0xffffffff ;  /* 0xffffffff0a027836 */ /* 0x001fca0000000000 */
[----:B------:R-:W-:-:S13]  /*0180*/  LOP3.LUT P1, RZ, R2, R8, RZ, 0xc0, !PT ;  /* 0x0000000802ff7212 */ /* 0x000fda000782c0ff */
[----:B------:R-:W-:Y:S01]  /*0190*/  @!P1 LEA R6, R0, R9, 0x3 ;  /* 0x0000000900069211 */ /* 0x000fe200078e18ff */
[----:B------:R-:W-:Y:S01]  /*01a0*/  @!P1 LDS.64 R4, [R9] ;  /* 0x0000000009049984 */ /* 0x000fe20000000a00 */
[----:B------:R-:W-:-:S03]  /*01b0*/  IMAD.MOV.U32 R0, RZ, RZ, R10 ;  /* 0x000000ffff007224 */ /* 0x000fc600078e000a */
[----:B------:R-:W0:Y:S02]  /*01c0*/  @!P1 LDS.64 R2, [R6] ;  /* 0x0000000006029984 */ /* 0x000e240000000a00 */
[----:B0-----:R-:W-:-:S07]  /*01d0*/  @!P1 DADD R2, R2, R4 ;  /* 0x0000000002029229 */ /* 0x001fce0000000004 */
[----:B------:R1:W-:Y:S01]  /*01e0*/  @!P1 STS.64 [R9], R2 ;  /* 0x0000000209009388 */ /* 0x0003e20000000a00 */
[----:B------:R-:W-:Y:S01]  /*01f0*/  BAR.SYNC.DEFER_BLOCKING 0x0 ;  /* 0x0000000000007b1d */ /* 0x000fe20000010000 */
[----:B------:R-:W-:-:S13]  /*0200*/  ISETP.GE.U32.AND P1, PT, R10, UR8, PT ;  /* 0x000000080a007c0c */ /* 0x000fda000bf26070 */
[----:B-1----:R-:W-:Y:S05]  /*0210*/  @!P1 BRA `(.L_x_1) ;  /* 0xfffffffc00d09947 */ /* 0x002fea000383ffff */
.L_x_0:
[----:B------:R-:W-:Y:S05]  /*0220*/  @P0 EXIT ;  /* 0x000000000000094d */ /* 0x000fea0003800000 */
[----:B------:R-:W1:Y:S01]  /*0230*/  S2UR UR5, SR_CgaCtaId ;  /* 0x00000000000579c3 */ /* 0x000e620000008800 */
[----:B------:R-:W-:-:S07]  /*0240*/  UMOV UR4, 0x400 ;  /* 0x0000040000047882 */ /* 0x000fce0000000000 */
[----:B------:R-:W2:Y:S01]  /*0250*/  LDC.64 R4, c[0x0][0x388] ;  /* 0x0000e200ff047b82 */ /* 0x000ea20000000a00 */
[----:B-1----:R-:W-:Y:S01]  /*0260*/  ULEA UR4, UR5, UR4, 0x18 ;  /* 0x0000000405047291 */ /* 0x002fe2000f8ec0ff */
[----:B--2---:R-:W-:-:S08]  /*0270*/  IMAD.WIDE.U32 R4, R7, 0x8, R4 ;  /* 0x0000000807047825 */ /* 0x004fd000078e0004 */
[----:B0-----:R-:W0:Y:S04]  /*0280*/  LDS.64 R2, [UR4] ;  /* 0x00000004ff027984 */ /* 0x001e280008000a00 */
[----:B0-----:R-:W-:Y:S01]  /*0290*/  STG.E.64 desc[UR6][R4.64], R2 ;  /* 0x0000000204007986 */ /* 0x001fe2000c101b06 */
[----:B------:R-:W-:Y:S05]  /*02a0*/  EXIT ;  /* 0x000000000000794d */ /* 0x000fea0003800000 */
.L_x_2:
[----:B------:R-:W-:-:S00]  /*02b0*/  BRA `(.L_x_2) ;  /* 0xfffffffc00fc7947 */ /* 0x000fc0000383ffff */
[----:B------:R-:W-:-:S00]  /*02c0*/  NOP ;  /* 0x0000000000007918 */ /* 0x000fc00000000000 */
        /* <DEDUP_REMOVED lines=11> */
.L_x_3:


//--------------------- .nv.shared.sum            --------------------------
	.section	.nv.shared.sum,"aw",@nobits
	.sectionflags	@""
	.align	8
.nv.shared.sum:
	.zero		2048


//--------------------- .nv.shared.reserved.0     --------------------------
	.section	.nv.shared.reserved.0,"aw",@nobits
	.weak		__nv_reservedSMEM_offset_0_alias
	.size		__nv_reservedSMEM_offset_0_alias, 0, 64
	.other		__nv_reservedSMEM_offset_0_alias,@"STO_CUDA_RESERVED_SHARED STV_DEFAULT"
__nv_reservedSMEM_offset_0_alias:
	.zero		0
	.zero		64


//--------------------- .nv.constant0.sum         --------------------------
	.section	.nv.constant0.sum,"a",@progbits
	.sectionflags	@""
	.align	4
.nv.constant0.sum:
	.zero		912


//--------------------- SYMBOLS --------------------------

	.type		.nv.reservedSmem.offset0,@object
	.size		.nv.reservedSmem.offset0,0x4
	.type		.nv.reservedSmem.cap,@object
	.size		.nv.reservedSmem.cap,0x4
